//
// Generated by NVIDIA NVVM Compiler
//
// Compiler Build ID: CL-36424714
// Cuda compilation tools, release 13.0, V13.0.88
// Based on NVVM 20.0.0
//

.version 9.0
.target sm_100
.address_size 64

	// .globl	_Z11sumOnDevicePfS_S_i

.visible .entry _Z11sumOnDevicePfS_S_i(
	.param .u64 .ptr .align 1 _Z11sumOnDevicePfS_S_i_param_0,
	.param .u64 .ptr .align 1 _Z11sumOnDevicePfS_S_i_param_1,
	.param .u64 .ptr .align 1 _Z11sumOnDevicePfS_S_i_param_2,
	.param .u32 _Z11sumOnDevicePfS_S_i_param_3
)
{
	.reg .pred 	%p<10>;
	.reg .b32 	%r<23>;
	.reg .b32 	%f<88>;
	.reg .b64 	%rd<40>;

	ld.param.u64 	%rd22, [_Z11sumOnDevicePfS_S_i_param_0];
	ld.param.u64 	%rd23, [_Z11sumOnDevicePfS_S_i_param_1];
	ld.param.u64 	%rd24, [_Z11sumOnDevicePfS_S_i_param_2];
	ld.param.u32 	%r16, [_Z11sumOnDevicePfS_S_i_param_3];
	cvta.to.global.u64 	%rd1, %rd24;
	cvta.to.global.u64 	%rd2, %rd23;
	cvta.to.global.u64 	%rd3, %rd22;
	setp.lt.s32 	%p1, %r16, 1;
	@%p1 bra 	$L__BB0_13;
	and.b32  	%r1, %r16, 15;
	setp.lt.u32 	%p2, %r16, 16;
	mov.b32 	%r20, 0;
	@%p2 bra 	$L__BB0_4;
	and.b32  	%r20, %r16, 2147483632;
	neg.s32 	%r18, %r20;
	add.s64 	%rd36, %rd3, 32;
	add.s64 	%rd35, %rd2, 32;
	add.s64 	%rd34, %rd1, 32;
$L__BB0_3:
	.pragma "nounroll";
	ld.global.f32 	%f1, [%rd36+-32];
	ld.global.f32 	%f2, [%rd35+-32];
	add.f32 	%f3, %f1, %f2;
	st.global.f32 	[%rd34+-32], %f3;
	ld.global.f32 	%f4, [%rd36+-28];
	ld.global.f32 	%f5, [%rd35+-28];
	add.f32 	%f6, %f4, %f5;
	st.global.f32 	[%rd34+-28], %f6;
	ld.global.f32 	%f7, [%rd36+-24];
	ld.global.f32 	%f8, [%rd35+-24];
	add.f32 	%f9, %f7, %f8;
	st.global.f32 	[%rd34+-24], %f9;
	ld.global.f32 	%f10, [%rd36+-20];
	ld.global.f32 	%f11, [%rd35+-20];
	add.f32 	%f12, %f10, %f11;
	st.global.f32 	[%rd34+-20], %f12;
	ld.global.f32 	%f13, [%rd36+-16];
	ld.global.f32 	%f14, [%rd35+-16];
	add.f32 	%f15, %f13, %f14;
	st.global.f32 	[%rd34+-16], %f15;
	ld.global.f32 	%f16, [%rd36+-12];
	ld.global.f32 	%f17, [%rd35+-12];
	add.f32 	%f18, %f16, %f17;
	st.global.f32 	[%rd34+-12], %f18;
	ld.global.f32 	%f19, [%rd36+-8];
	ld.global.f32 	%f20, [%rd35+-8];
	add.f32 	%f21, %f19, %f20;
	st.global.f32 	[%rd34+-8], %f21;
	ld.global.f32 	%f22, [%rd36+-4];
	ld.global.f32 	%f23, [%rd35+-4];
	add.f32 	%f24, %f22, %f23;
	st.global.f32 	[%rd34+-4], %f24;
	ld.global.f32 	%f25, [%rd36];
	ld.global.f32 	%f26, [%rd35];
	add.f32 	%f27, %f25, %f26;
	st.global.f32 	[%rd34], %f27;
	ld.global.f32 	%f28, [%rd36+4];
	ld.global.f32 	%f29, [%rd35+4];
	add.f32 	%f30, %f28, %f29;
	st.global.f32 	[%rd34+4], %f30;
	ld.global.f32 	%f31, [%rd36+8];
	ld.global.f32 	%f32, [%rd35+8];
	add.f32 	%f33, %f31, %f32;
	st.global.f32 	[%rd34+8], %f33;
	ld.global.f32 	%f34, [%rd36+12];
	ld.global.f32 	%f35, [%rd35+12];
	add.f32 	%f36, %f34, %f35;
	st.global.f32 	[%rd34+12], %f36;
	ld.global.f32 	%f37, [%rd36+16];
	ld.global.f32 	%f38, [%rd35+16];
	add.f32 	%f39, %f37, %f38;
	st.global.f32 	[%rd34+16], %f39;
	ld.global.f32 	%f40, [%rd36+20];
	ld.global.f32 	%f41, [%rd35+20];
	add.f32 	%f42, %f40, %f41;
	st.global.f32 	[%rd34+20], %f42;
	ld.global.f32 	%f43, [%rd36+24];
	ld.global.f32 	%f44, [%rd35+24];
	add.f32 	%f45, %f43, %f44;
	st.global.f32 	[%rd34+24], %f45;
	ld.global.f32 	%f46, [%rd36+28];
	ld.global.f32 	%f47, [%rd35+28];
	add.f32 	%f48, %f46, %f47;
	st.global.f32 	[%rd34+28], %f48;
	add.s32 	%r18, %r18, 16;
	add.s64 	%rd36, %rd36, 64;
	add.s64 	%rd35, %rd35, 64;
	add.s64 	%rd34, %rd34, 64;
	setp.ne.s32 	%p3, %r18, 0;
	@%p3 bra 	$L__BB0_3;
$L__BB0_4:
	setp.eq.s32 	%p4, %r1, 0;
	@%p4 bra 	$L__BB0_13;
	and.b32  	%r7, %r16, 7;
	setp.lt.u32 	%p5, %r1, 8;
	@%p5 bra 	$L__BB0_7;
	mul.wide.u32 	%rd25, %r20, 4;
	add.s64 	%rd26, %rd3, %rd25;
	ld.global.f32 	%f49, [%rd26];
	add.s64 	%rd27, %rd2, %rd25;
	ld.global.f32 	%f50, [%rd27];
	add.f32 	%f51, %f49, %f50;
	add.s64 	%rd28, %rd1, %rd25;
	st.global.f32 	[%rd28], %f51;
	ld.global.f32 	%f52, [%rd26+4];
	ld.global.f32 	%f53, [%rd27+4];
	add.f32 	%f54, %f52, %f53;
	st.global.f32 	[%rd28+4], %f54;
	ld.global.f32 	%f55, [%rd26+8];
	ld.global.f32 	%f56, [%rd27+8];
	add.f32 	%f57, %f55, %f56;
	st.global.f32 	[%rd28+8], %f57;
	ld.global.f32 	%f58, [%rd26+12];
	ld.global.f32 	%f59, [%rd27+12];
	add.f32 	%f60, %f58, %f59;
	st.global.f32 	[%rd28+12], %f60;
	ld.global.f32 	%f61, [%rd26+16];
	ld.global.f32 	%f62, [%rd27+16];
	add.f32 	%f63, %f61, %f62;
	st.global.f32 	[%rd28+16], %f63;
	ld.global.f32 	%f64, [%rd26+20];
	ld.global.f32 	%f65, [%rd27+20];
	add.f32 	%f66, %f64, %f65;
	st.global.f32 	[%rd28+20], %f66;
	ld.global.f32 	%f67, [%rd26+24];
	ld.global.f32 	%f68, [%rd27+24];
	add.f32 	%f69, %f67, %f68;
	st.global.f32 	[%rd28+24], %f69;
	ld.global.f32 	%f70, [%rd26+28];
	ld.global.f32 	%f71, [%rd27+28];
	add.f32 	%f72, %f70, %f71;
	st.global.f32 	[%rd28+28], %f72;
	add.s32 	%r20, %r20, 8;
$L__BB0_7:
	setp.eq.s32 	%p6, %r7, 0;
	@%p6 bra 	$L__BB0_13;
	and.b32  	%r10, %r16, 3;
	setp.lt.u32 	%p7, %r7, 4;
	@%p7 bra 	$L__BB0_10;
	mul.wide.u32 	%rd29, %r20, 4;
	add.s64 	%rd30, %rd3, %rd29;
	ld.global.f32 	%f73, [%rd30];
	add.s64 	%rd31, %rd2, %rd29;
	ld.global.f32 	%f74, [%rd31];
	add.f32 	%f75, %f73, %f74;
	add.s64 	%rd32, %rd1, %rd29;
	st.global.f32 	[%rd32], %f75;
	ld.global.f32 	%f76, [%rd30+4];
	ld.global.f32 	%f77, [%rd31+4];
	add.f32 	%f78, %f76, %f77;
	st.global.f32 	[%rd32+4], %f78;
	ld.global.f32 	%f79, [%rd30+8];
	ld.global.f32 	%f80, [%rd31+8];
	add.f32 	%f81, %f79, %f80;
	st.global.f32 	[%rd32+8], %f81;
	ld.global.f32 	%f82, [%rd30+12];
	ld.global.f32 	%f83, [%rd31+12];
	add.f32 	%f84, %f82, %f83;
	st.global.f32 	[%rd32+12], %f84;
	add.s32 	%r20, %r20, 4;
$L__BB0_10:
	setp.eq.s32 	%p8, %r10, 0;
	@%p8 bra 	$L__BB0_13;
	mul.wide.u32 	%rd33, %r20, 4;
	add.s64 	%rd39, %rd1, %rd33;
	add.s64 	%rd38, %rd2, %rd33;
	add.s64 	%rd37, %rd3, %rd33;
	neg.s32 	%r22, %r10;
$L__BB0_12:
	.pragma "nounroll";
	ld.global.f32 	%f85, [%rd37];
	ld.global.f32 	%f86, [%rd38];
	add.f32 	%f87, %f85, %f86;
	st.global.f32 	[%rd39], %f87;
	add.s64 	%rd39, %rd39, 4;
	add.s64 	%rd38, %rd38, 4;
	add.s64 	%rd37, %rd37, 4;
	add.s32 	%r22, %r22, 1;
	setp.ne.s32 	%p9, %r22, 0;
	@%p9 bra 	$L__BB0_12;
$L__BB0_13:
	ret;

}


// ===== COMPILED SASS (sm_100) =====

	.target	sm_100

	.elftype	@"ET_EXEC"


//--------------------- .note.nv.tkinfo           --------------------------
	.section	.note.nv.tkinfo,"",@"SHT_NOTE"
	.sectionflags	@"SHF_NOTE_NV_TKINFO"
	.tkinfo
        /*0018*/ 	.word	0x00000002
        /*0030*/ 	.string	""
        /*0030*/ 	.string	"ptxas"
        /*0030*/ 	.string	"Cuda compilation tools, release 13.0, V13.0.88"
        /*0030*/ 	.string	"Build cuda_13.0.r13.0/compiler.36424714_0"
        /*0030*/ 	.string	"-arch sm_100 -m 64 "



//--------------------- .note.nv.cuinfo           --------------------------
	.section	.note.nv.cuinfo,"",@"SHT_NOTE"
	.sectionflags	@"SHF_NOTE_NV_CUINFO"
        /*0018*/ 	.short	0x0002
        /*001a*/ 	.short	0x0064
        /*001c*/ 	.short	0x0082
	.zero		2


//--------------------- .nv.info                  --------------------------
	.section	.nv.info,"",@"SHT_CUDA_INFO"
	.align	4


	//----- nvinfo : EIATTR_REGCOUNT
	.align		4
        /*0000*/ 	.byte	0x04, 0x2f
        /*0002*/ 	.short	(.L_1 - .L_0)
	.align		4
.L_0:
        /*0004*/ 	.word	index@(_Z11sumOnDevicePfS_S_i)
        /*0008*/ 	.word	0x00000014


	//----- nvinfo : EIATTR_FRAME_SIZE
	.align		4
.L_1:
        /*000c*/ 	.byte	0x04, 0x11
        /*000e*/ 	.short	(.L_3 - .L_2)
	.align		4
.L_2:
        /*0010*/ 	.word	index@(_Z11sumOnDevicePfS_S_i)
        /*0014*/ 	.word	0x00000000


	//----- nvinfo : EIATTR_MIN_STACK_SIZE
	.align		4
.L_3:
        /*0018*/ 	.byte	0x04, 0x12
        /*001a*/ 	.short	(.L_5 - .L_4)
	.align		4
.L_4:
        /*001c*/ 	.word	index@(_Z11sumOnDevicePfS_S_i)
        /*0020*/ 	.word	0x00000000
.L_5:


//--------------------- .nv.compat                --------------------------
	.section	.nv.compat,"",@"SHT_CUDA_COMPAT_INFO"
	.align	4
        /*0000*/ 	.byte	0x02, 0x09, 0x00, 0x00, 0x02, 0x02, 0x01, 0x00, 0x02, 0x05, 0x05, 0x00, 0x03, 0x07, 0x01, 0x01
        /*0010*/ 	.byte	0x02, 0x03, 0x00, 0x00, 0x02, 0x06, 0x01, 0x00, 0x04, 0x0b, 0x08, 0x00, 0x09, 0x00, 0x00, 0x00
        /*0020*/ 	.byte	0x00, 0x00, 0x00, 0x00


//--------------------- .nv.info._Z11sumOnDevicePfS_S_i --------------------------
	.section	.nv.info._Z11sumOnDevicePfS_S_i,"",@"SHT_CUDA_INFO"
	.sectionflags	@""
	.align	4


	//----- nvinfo : EIATTR_CUDA_API_VERSION
	.align		4
        /*0000*/ 	.byte	0x04, 0x37
        /*0002*/ 	.short	(.L_7 - .L_6)
.L_6:
        /*0004*/ 	.word	0x00000082


	//----- nvinfo : EIATTR_KPARAM_INFO
	.align		4
.L_7:
        /*0008*/ 	.byte	0x04, 0x17
        /*000a*/ 	.short	(.L_9 - .L_8)
.L_8:
        /*000c*/ 	.word	0x00000000
        /*0010*/ 	.short	0x0003
        /*0012*/ 	.short	0x0018
        /*0014*/ 	.byte	0x00, 0xf0, 0x11, 0x00


	//----- nvinfo : EIATTR_KPARAM_INFO
	.align		4
.L_9:
        /*0018*/ 	.byte	0x04, 0x17
        /*001a*/ 	.short	(.L_11 - .L_10)
.L_10:
        /*001c*/ 	.word	0x00000000
        /*0020*/ 	.short	0x0002
        /*0022*/ 	.short	0x0010
        /*0024*/ 	.byte	0x00, 0xf5, 0x21, 0x00


	//----- nvinfo : EIATTR_KPARAM_INFO
	.align		4
.L_11:
        /*0028*/ 	.byte	0x04, 0x17
        /*002a*/ 	.short	(.L_13 - .L_12)
.L_12:
        /*002c*/ 	.word	0x00000000
        /*0030*/ 	.short	0x0001
        /*0032*/ 	.short	0x0008
        /*0034*/ 	.byte	0x00, 0xf5, 0x21, 0x00


	//----- nvinfo : EIATTR_KPARAM_INFO
	.align		4
.L_13:
        /*0038*/ 	.byte	0x04, 0x17
        /*003a*/ 	.short	(.L_15 - .L_14)
.L_14:
        /*003c*/ 	.word	0x00000000
        /*0040*/ 	.short	0x0000
        /*0042*/ 	.short	0x0000
        /*0044*/ 	.byte	0x00, 0xf5, 0x21, 0x00


	//----- nvinfo : EIATTR_SPARSE_MMA_MASK
	.align		4
.L_15:
        /*0048*/ 	.byte	0x03, 0x50
        /*004a*/ 	.short	0x0000


	//----- nvinfo : EIATTR_MAXREG_COUNT
	.align		4
        /*004c*/ 	.byte	0x03, 0x1b
        /*004e*/ 	.short	0x00ff


	//----- nvinfo : EIATTR_MERCURY_ISA_VERSION
	.align		4
        /*0050*/ 	.byte	0x03, 0x5f
        /*0052*/ 	.short	0x0101


	//----- nvinfo : EIATTR_VRC_CTA_INIT_COUNT
	.align		4
        /*0054*/ 	.byte	0x02, 0x4a
	.zero		1
	.zero		1


	//----- nvinfo : EIATTR_EXIT_INSTR_OFFSETS
	.align		4
        /*0058*/ 	.byte	0x04, 0x1c
        /*005a*/ 	.short	(.L_17 - .L_16)


	//   ....[0]....
.L_16:
        /*005c*/ 	.word	0x00000030


	//   ....[1]....
        /*0060*/ 	.word	0x00000680


	//   ....[2]....
        /*0064*/ 	.word	0x00000940


	//   ....[3]....
        /*0068*/ 	.word	0x00000b00


	//   ....[4]....
        /*006c*/ 	.word	0x00000ce0


	//----- nvinfo : EIATTR_CBANK_PARAM_SIZE
	.align		4
.L_17:
        /*0070*/ 	.byte	0x03, 0x19
        /*0072*/ 	.short	0x001c


	//----- nvinfo : EIATTR_PARAM_CBANK
	.align		4
        /*0074*/ 	.byte	0x04, 0x0a
        /*0076*/ 	.short	(.L_19 - .L_18)
	.align		4
.L_18:
        /*0078*/ 	.word	index@(.nv.constant0._Z11sumOnDevicePfS_S_i)
        /*007c*/ 	.short	0x0380
        /*007e*/ 	.short	0x001c


	//----- nvinfo : EIATTR_SW_WAR
	.align		4
.L_19:
        /*0080*/ 	.byte	0x04, 0x36
        /*0082*/ 	.short	(.L_21 - .L_20)
.L_20:
        /*0084*/ 	.word	0x00000008
.L_21:


//--------------------- .nv.callgraph             --------------------------
	.section	.nv.callgraph,"",@"SHT_CUDA_CALLGRAPH"
	.align	4
	.sectionentsize	8
	.align		4
        /*0000*/ 	.word	0x00000000
	.align		4
        /*0004*/ 	.word	0xffffffff
	.align		4
        /*0008*/ 	.word	0x00000000
	.align		4
        /*000c*/ 	.word	0xfffffffe
	.align		4
        /*0010*/ 	.word	0x00000000
	.align		4
        /*0014*/ 	.word	0xfffffffd
	.align		4
        /*0018*/ 	.word	0x00000000
	.align		4
        /*001c*/ 	.word	0xfffffffc


//--------------------- .text._Z11sumOnDevicePfS_S_i --------------------------
	.section	.text._Z11sumOnDevicePfS_S_i,"ax",@progbits
	.align	128
        .global         _Z11sumOnDevicePfS_S_i
        .type           _Z11sumOnDevicePfS_S_i,@function
        .size           _Z11sumOnDevicePfS_S_i,(.L_x_6 - _Z11sumOnDevicePfS_S_i)
        .other          _Z11sumOnDevicePfS_S_i,@"STO_CUDA_ENTRY STV_DEFAULT"
_Z11sumOnDevicePfS_S_i:
.text._Z11sumOnDevicePfS_S_i:
[----:B------:R-:W-:Y:S08]  /*0000*/  LDC R1, c[0x0][0x37c] ;  /* 0x0000df00ff017b82 */ /* 0x000ff00000000800 */
[----:B------:R-:W0:Y:S02]  /*0010*/  LDC R2, c[0x0][0x398] ;  /* 0x0000e600ff027b82 */ /* 0x000e240000000800 */
[----:B0-----:R-:W-:-:S13]  /*0020*/  ISETP.GE.AND P0, PT, R2, 0x1, PT ;  /* 0x000000010200780c */ /* 0x001fda0003f06270 */
[----:B------:R-:W-:Y:S05]  /*0030*/  @!P0 EXIT ;  /* 0x000000000000894d */ /* 0x000fea0003800000 */
[C---:B------:R-:W-:Y:S01]  /*0040*/  ISETP.GE.U32.AND P1, PT, R2.reuse, 0x10, PT ;  /* 0x000000100200780c */ /* 0x040fe20003f26070 */
[----:B------:R-:W0:Y:S01]  /*0050*/  LDCU.64 UR12, c[0x0][0x358] ;  /* 0x00006b00ff0c77ac */ /* 0x000e220008000a00 */
[----:B------:R-:W-:Y:S01]  /*0060*/  LOP3.LUT R12, R2, 0xf, RZ, 0xc0, !PT ;  /* 0x0000000f020c7812 */ /* 0x000fe200078ec0ff */
[----:B------:R-:W-:-:S03]  /*0070*/  HFMA2 R0, -RZ, RZ, 0, 0 ;  /* 0x00000000ff007431 */ /* 0x000fc600000001ff */
[----:B------:R-:W-:-:S07]  /*0080*/  ISETP.NE.AND P0, PT, R12, RZ, PT ;  /* 0x000000ff0c00720c */ /* 0x000fce0003f05270 */
[----:B------:R-:W-:Y:S06]  /*0090*/  @!P1 BRA `(.L_x_0) ;  /* 0x0000000400789947 */ /* 0x000fec0003800000 */
[----:B------:R-:W1:Y:S01]  /*00a0*/  LDCU.128 UR4, c[0x0][0x380] ;  /* 0x00007000ff0477ac */ /* 0x000e620008000c00 */
[----:B------:R-:W-:Y:S01]  /*00b0*/  LOP3.LUT R0, R2, 0x7ffffff0, RZ, 0xc0, !PT ;  /* 0x7ffffff002007812 */ /* 0x000fe200078ec0ff */
[----:B------:R-:W2:Y:S03]  /*00c0*/  LDCU.64 UR10, c[0x0][0x390] ;  /* 0x00007200ff0a77ac */ /* 0x000ea60008000a00 */
[----:B------:R-:W-:Y:S01]  /*00d0*/  IADD3 R3, PT, PT, -R0, RZ, RZ ;  /* 0x000000ff00037210 */ /* 0x000fe20007ffe1ff */
[----:B-1----:R-:W-:Y:S02]  /*00e0*/  UIADD3 UR8, UP0, UPT, UR4, 0x20, URZ ;  /* 0x0000002004087890 */ /* 0x002fe4000ff1e0ff */
[----:B------:R-:W-:Y:S02]  /*00f0*/  UIADD3 UR6, UP1, UPT, UR6, 0x20, URZ ;  /* 0x0000002006067890 */ /* 0x000fe4000ff3e0ff */
[----:B--2---:R-:W-:-:S02]  /*0100*/  UIADD3 UR4, UP2, UPT, UR10, 0x20, URZ ;  /* 0x000000200a047890 */ /* 0x004fc4000ff5e0ff */
[----:B------:R-:W-:Y:S01]  /*0110*/  UIADD3.X UR9, UPT, UPT, URZ, UR5, URZ, UP0, !UPT ;  /* 0x00000005ff097290 */ /* 0x000fe200087fe4ff */
[----:B------:R-:W-:Y:S01]  /*0120*/  MOV R16, UR8 ;  /* 0x0000000800107c02 */ /* 0x000fe20008000f00 */
[----:B------:R-:W-:Y:S01]  /*0130*/  UIADD3.X UR7, UPT, UPT, URZ, UR7, URZ, UP1, !UPT ;  /* 0x00000007ff077290 */ /* 0x000fe20008ffe4ff */
[----:B------:R-:W-:Y:S01]  /*0140*/  IMAD.U32 R11, RZ, RZ, UR6 ;  /* 0x00000006ff0b7e24 */ /* 0x000fe2000f8e00ff */
[----:B------:R-:W-:Y:S01]  /*0150*/  UIADD3.X UR5, UPT, UPT, URZ, UR11, URZ, UP2, !UPT ;  /* 0x0000000bff057290 */ /* 0x000fe200097fe4ff */
[----:B------:R-:W-:Y:S02]  /*0160*/  MOV R10, UR4 ;  /* 0x00000004000a7c02 */ /* 0x000fe40008000f00 */
[----:B------:R-:W-:Y:S02]  /*0170*/  MOV R5, UR9 ;  /* 0x0000000900057c02 */ /* 0x000fe40008000f00 */
[----:B------:R-:W-:Y:S01]  /*0180*/  MOV R14, UR7 ;  /* 0x00000007000e7c02 */ /* 0x000fe20008000f00 */
[----:B------:R-:W-:-:S07]  /*0190*/  IMAD.U32 R13, RZ, RZ, UR5 ;  /* 0x00000005ff0d7e24 */ /* 0x000fce000f8e00ff */
.L_x_1:
[----:B------:R-:W-:Y:S02]  /*01a0*/  MOV R4, R16 ;  /* 0x0000001000047202 */ /* 0x000fe40000000f00 */
[----:B------:R-:W-:Y:S02]  /*01b0*/  MOV R6, R11 ;  /* 0x0000000b00067202 */ /* 0x000fe40000000f00 */
[----:B------:R-:W-:Y:S01]  /*01c0*/  MOV R7, R14 ;  /* 0x0000000e00077202 */ /* 0x000fe20000000f00 */
[----:B0-2---:R-:W2:Y:S04]  /*01d0*/  LDG.E R8, desc[UR12][R4.64+-0x20] ;  /* 0xffffe00c04087981 */ /* 0x005ea8000c1e1900 */
[----:B------:R-:W2:Y:S02]  /*01e0*/  LDG.E R9, desc[UR12][R6.64+-0x20] ;  /* 0xffffe00c06097981 */ /* 0x000ea4000c1e1900 */
[----:B--2---:R-:W-:Y:S01]  /*01f0*/  FADD R11, R8, R9 ;  /* 0x00000009080b7221 */ /* 0x004fe20000000000 */
[----:B------:R-:W-:Y:S01]  /*0200*/  IMAD.MOV.U32 R8, RZ, RZ, R10 ;  /* 0x000000ffff087224 */ /* 0x000fe200078e000a */
[----:B------:R-:W-:-:S05]  /*0210*/  MOV R9, R13 ;  /* 0x0000000d00097202 */ /* 0x000fca0000000f00 */
[----:B------:R0:W-:Y:S04]  /*0220*/  STG.E desc[UR12][R8.64+-0x20], R11 ;  /* 0xffffe00b08007986 */ /* 0x0001e8000c10190c */
[----:B------:R-:W2:Y:S04]  /*0230*/  LDG.E R10, desc[UR12][R4.64+-0x1c] ;  /* 0xffffe40c040a7981 */ /* 0x000ea8000c1e1900 */
[----:B------:R-:W2:Y:S02]  /*0240*/  LDG.E R13, desc[UR12][R6.64+-0x1c] ;  /* 0xffffe40c060d7981 */ /* 0x000ea4000c1e1900 */
[----:B--2---:R-:W-:-:S05]  /*0250*/  FADD R13, R10, R13 ;  /* 0x0000000d0a0d7221 */ /* 0x004fca0000000000 */
[----:B------:R1:W-:Y:S04]  /*0260*/  STG.E desc[UR12][R8.64+-0x1c], R13 ;  /* 0xffffe40d08007986 */ /* 0x0003e8000c10190c */
[----:B------:R-:W2:Y:S04]  /*0270*/  LDG.E R10, desc[UR12][R4.64+-0x18] ;  /* 0xffffe80c040a7981 */ /* 0x000ea8000c1e1900 */
[----:B------:R-:W2:Y:S02]  /*0280*/  LDG.E R15, desc[UR12][R6.64+-0x18] ;  /* 0xffffe80c060f7981 */ /* 0x000ea4000c1e1900 */
[----:B--2---:R-:W-:-:S05]  /*0290*/  FADD R15, R10, R15 ;  /* 0x0000000f0a0f7221 */ /* 0x004fca0000000000 */
[----:B------:R2:W-:Y:S04]  /*02a0*/  STG.E desc[UR12][R8.64+-0x18], R15 ;  /* 0xffffe80f08007986 */ /* 0x0005e8000c10190c */
[----:B------:R-:W3:Y:S04]  /*02b0*/  LDG.E R10, desc[UR12][R4.64+-0x14] ;  /* 0xffffec0c040a7981 */ /* 0x000ee8000c1e1900 */
[----:B------:R-:W3:Y:S02]  /*02c0*/  LDG.E R17, desc[UR12][R6.64+-0x14] ;  /* 0xffffec0c06117981 */ /* 0x000ee4000c1e1900 */
[----:B---3--:R-:W-:-:S05]  /*02d0*/  FADD R17, R10, R17 ;  /* 0x000000110a117221 */ /* 0x008fca0000000000 */
[----:B------:R3:W-:Y:S04]  /*02e0*/  STG.E desc[UR12][R8.64+-0x14], R17 ;  /* 0xffffec1108007986 */ /* 0x0007e8000c10190c */
[----:B------:R-:W4:Y:S04]  /*02f0*/  LDG.E R10, desc[UR12][R4.64+-0x10] ;  /* 0xfffff00c040a7981 */ /* 0x000f28000c1e1900 */
[----:B0-----:R-:W4:Y:S02]  /*0300*/  LDG.E R11, desc[UR12][R6.64+-0x10] ;  /* 0xfffff00c060b7981 */ /* 0x001f24000c1e1900 */
[----:B----4-:R-:W-:-:S05]  /*0310*/  FADD R11, R10, R11 ;  /* 0x0000000b0a0b7221 */ /* 0x010fca0000000000 */
[----:B------:R0:W-:Y:S04]  /*0320*/  STG.E desc[UR12][R8.64+-0x10], R11 ;  /* 0xfffff00b08007986 */ /* 0x0001e8000c10190c */
[----:B------:R-:W4:Y:S04]  /*0330*/  LDG.E R10, desc[UR12][R4.64+-0xc] ;  /* 0xfffff40c040a7981 */ /* 0x000f28000c1e1900 */
[----:B-1----:R-:W4:Y:S02]  /*0340*/  LDG.E R13, desc[UR12][R6.64+-0xc] ;  /* 0xfffff40c060d7981 */ /* 0x002f24000c1e1900 */
[----:B----4-:R-:W-:-:S05]  /*0350*/  FADD R13, R10, R13 ;  /* 0x0000000d0a0d7221 */ /* 0x010fca0000000000 */
[----:B------:R1:W-:Y:S04]  /*0360*/  STG.E desc[UR12][R8.64+-0xc], R13 ;  /* 0xfffff40d08007986 */ /* 0x0003e8000c10190c */
[----:B------:R-:W4:Y:S04]  /*0370*/  LDG.E R10, desc[UR12][R4.64+-0x8] ;  /* 0xfffff80c040a7981 */ /* 0x000f28000c1e1900 */
[----:B--2---:R-:W4:Y:S02]  /*0380*/  LDG.E R15, desc[UR12][R6.64+-0x8] ;  /* 0xfffff80c060f7981 */ /* 0x004f24000c1e1900 */
[----:B----4-:R-:W-:-:S05]  /*0390*/  FADD R15, R10, R15 ;  /* 0x0000000f0a0f7221 */ /* 0x010fca0000000000 */
[----:B------:R2:W-:Y:S04]  /*03a0*/  STG.E desc[UR12][R8.64+-0x8], R15 ;  /* 0xfffff80f08007986 */ /* 0x0005e8000c10190c */
[----:B------:R-:W4:Y:S04]  /*03b0*/  LDG.E R10, desc[UR12][R4.64+-0x4] ;  /* 0xfffffc0c040a7981 */ /* 0x000f28000c1e1900 */
[----:B---3--:R-:W4:Y:S02]  /*03c0*/  LDG.E R17, desc[UR12][R6.64+-0x4] ;  /* 0xfffffc0c06117981 */ /* 0x008f24000c1e1900 */
[----:B----4-:R-:W-:-:S05]  /*03d0*/  FADD R17, R10, R17 ;  /* 0x000000110a117221 */ /* 0x010fca0000000000 */
        /* <DEDUP_REMOVED lines=26> */
[----:B--2---:R-:W4:Y:S01]  /*0580*/  LDG.E R15, desc[UR12][R6.64+0x18] ;  /* 0x0000180c060f7981 */ /* 0x004f22000c1e1900 */
[----:B------:R-:W-:Y:S01]  /*0590*/  IADD3 R3, PT, PT, R3, 0x10, RZ ;  /* 0x0000001003037810 */ /* 0x000fe20007ffe0ff */
[----:B----4-:R-:W-:-:S05]  /*05a0*/  FADD R15, R10, R15 ;  /* 0x0000000f0a0f7221 */ /* 0x010fca0000000000 */
[----:B------:R2:W-:Y:S04]  /*05b0*/  STG.E desc[UR12][R8.64+0x18], R15 ;  /* 0x0000180f08007986 */ /* 0x0005e8000c10190c */
[----:B------:R4:W5:Y:S04]  /*05c0*/  LDG.E R10, desc[UR12][R4.64+0x1c] ;  /* 0x00001c0c040a7981 */ /* 0x000968000c1e1900 */
[----:B---3--:R-:W5:Y:S01]  /*05d0*/  LDG.E R17, desc[UR12][R6.64+0x1c] ;  /* 0x00001c0c06117981 */ /* 0x008f62000c1e1900 */
[----:B------:R-:W-:Y:S02]  /*05e0*/  ISETP.NE.AND P1, PT, R3, RZ, PT ;  /* 0x000000ff0300720c */ /* 0x000fe40003f25270 */
[----:B0-----:R-:W-:-:S02]  /*05f0*/  IADD3 R11, P3, PT, R6, 0x40, RZ ;  /* 0x00000040060b7810 */ /* 0x001fc40007f7e0ff */
[----:B------:R-:W-:-:S03]  /*0600*/  IADD3 R16, P2, PT, R4, 0x40, RZ ;  /* 0x0000004004107810 */ /* 0x000fc60007f5e0ff */
[----:B------:R-:W-:Y:S01]  /*0610*/  IMAD.X R14, RZ, RZ, R7, P3 ;  /* 0x000000ffff0e7224 */ /* 0x000fe200018e0607 */
[----:B----4-:R-:W-:Y:S01]  /*0620*/  IADD3.X R5, PT, PT, RZ, R5, RZ, P2, !PT ;  /* 0x00000005ff057210 */ /* 0x010fe200017fe4ff */
[----:B-----5:R-:W-:Y:S01]  /*0630*/  FADD R17, R10, R17 ;  /* 0x000000110a117221 */ /* 0x020fe20000000000 */
[----:B------:R-:W-:-:S04]  /*0640*/  IADD3 R10, P4, PT, R8, 0x40, RZ ;  /* 0x00000040080a7810 */ /* 0x000fc80007f9e0ff */
[----:B------:R2:W-:Y:S01]  /*0650*/  STG.E desc[UR12][R8.64+0x1c], R17 ;  /* 0x00001c1108007986 */ /* 0x0005e2000c10190c */
[----:B-1----:R-:W-:Y:S01]  /*0660*/  IADD3.X R13, PT, PT, RZ, R9, RZ, P4, !PT ;  /* 0x00000009ff0d7210 */ /* 0x002fe200027fe4ff */
[----:B------:R-:W-:Y:S07]  /*0670*/  @P1 BRA `(.L_x_1) ;  /* 0xfffffff800c81947 */ /* 0x000fee000383ffff */
.L_x_0:
[----:B0-----:R-:W-:Y:S05]  /*0680*/  @!P0 EXIT ;  /* 0x000000000000894d */ /* 0x001fea0003800000 */
[----:B------:R-:W-:Y:S02]  /*0690*/  ISETP.GE.U32.AND P0, PT, R12, 0x8, PT ;  /* 0x000000080c00780c */ /* 0x000fe40003f06070 */
[----:B------:R-:W-:-:S04]  /*06a0*/  LOP3.LUT R14, R2, 0x7, RZ, 0xc0, !PT ;  /* 0x00000007020e7812 */ /* 0x000fc800078ec0ff */
[----:B------:R-:W-:-:S07]  /*06b0*/  ISETP.NE.AND P1, PT, R14, RZ, PT ;  /* 0x000000ff0e00720c */ /* 0x000fce0003f25270 */
[----:B------:R-:W-:Y:S06]  /*06c0*/  @!P0 BRA `(.L_x_2) ;  /* 0x00000000009c8947 */ /* 0x000fec0003800000 */
[----:B------:R-:W0:Y:S08]  /*06d0*/  LDC.64 R4, c[0x0][0x380] ;  /* 0x0000e000ff047b82 */ /* 0x000e300000000a00 */
[----:B------:R-:W1:Y:S08]  /*06e0*/  LDC.64 R6, c[0x0][0x388] ;  /* 0x0000e200ff067b82 */ /* 0x000e700000000a00 */
[----:B--2---:R-:W2:Y:S01]  /*06f0*/  LDC.64 R8, c[0x0][0x390] ;  /* 0x0000e400ff087b82 */ /* 0x004ea20000000a00 */
[----:B0-----:R-:W-:-:S05]  /*0700*/  IMAD.WIDE.U32 R4, R0, 0x4, R4 ;  /* 0x0000000400047825 */ /* 0x001fca00078e0004 */
[----:B------:R-:W3:Y:S01]  /*0710*/  LDG.E R3, desc[UR12][R4.64] ;  /* 0x0000000c04037981 */ /* 0x000ee2000c1e1900 */
[----:B-1----:R-:W-:-:S05]  /*0720*/  IMAD.WIDE.U32 R6, R0, 0x4, R6 ;  /* 0x0000000400067825 */ /* 0x002fca00078e0006 */
[----:B------:R-:W3:Y:S01]  /*0730*/  LDG.E R10, desc[UR12][R6.64] ;  /* 0x0000000c060a7981 */ /* 0x000ee2000c1e1900 */
[----:B--2---:R-:W-:-:S04]  /*0740*/  IMAD.WIDE.U32 R8, R0, 0x4, R8 ;  /* 0x0000000400087825 */ /* 0x004fc800078e0008 */
[----:B---3--:R-:W-:-:S05]  /*0750*/  FADD R3, R3, R10 ;  /* 0x0000000a03037221 */ /* 0x008fca0000000000 */
        /* <DEDUP_REMOVED lines=13> */
[----:B0-----:R-:W4:Y:S04]  /*0830*/  LDG.E R3, desc[UR12][R4.64+0x10] ;  /* 0x0000100c04037981 */ /* 0x001f28000c1e1900 */
[----:B------:R-:W4:Y:S02]  /*0840*/  LDG.E R10, desc[UR12][R6.64+0x10] ;  /* 0x0000100c060a7981 */ /* 0x000f24000c1e1900 */
        /* <DEDUP_REMOVED lines=10> */
[----:B------:R-:W2:Y:S04]  /*08f0*/  LDG.E R10, desc[UR12][R4.64+0x1c] ;  /* 0x00001c0c040a7981 */ /* 0x000ea8000c1e1900 */
[----:B---3--:R-:W2:Y:S01]  /*0900*/  LDG.E R15, desc[UR12][R6.64+0x1c] ;  /* 0x00001c0c060f7981 */ /* 0x008ea2000c1e1900 */
[----:B------:R-:W-:Y:S01]  /*0910*/  IADD3 R0, PT, PT, R0, 0x8, RZ ;  /* 0x0000000800007810 */ /* 0x000fe20007ffe0ff */
[----:B--2---:R-:W-:-:S05]  /*0920*/  FADD R15, R10, R15 ;  /* 0x0000000f0a0f7221 */ /* 0x004fca0000000000 */
[----:B------:R0:W-:Y:S02]  /*0930*/  STG.E desc[UR12][R8.64+0x1c], R15 ;  /* 0x00001c0f08007986 */ /* 0x0001e4000c10190c */
.L_x_2:
[----:B------:R-:W-:Y:S05]  /*0940*/  @!P1 EXIT ;  /* 0x000000000000994d */ /* 0x000fea0003800000 */
[----:B------:R-:W-:Y:S02]  /*0950*/  ISETP.GE.U32.AND P0, PT, R14, 0x4, PT ;  /* 0x000000040e00780c */ /* 0x000fe40003f06070 */
[----:B------:R-:W-:-:S04]  /*0960*/  LOP3.LUT R2, R2, 0x3, RZ, 0xc0, !PT ;  /* 0x0000000302027812 */ /* 0x000fc800078ec0ff */
[----:B------:R-:W-:-:S07]  /*0970*/  ISETP.NE.AND P1, PT, R2, RZ, PT ;  /* 0x000000ff0200720c */ /* 0x000fce0003f25270 */
[----:B------:R-:W-:Y:S06]  /*0980*/  @!P0 BRA `(.L_x_3) ;  /* 0x00000000005c8947 */ /* 0x000fec0003800000 */
[----:B------:R-:W1:Y:S08]  /*0990*/  LDC.64 R4, c[0x0][0x380] ;  /* 0x0000e000ff047b82 */ /* 0x000e700000000a00 */
[----:B------:R-:W3:Y:S08]  /*09a0*/  LDC.64 R6, c[0x0][0x388] ;  /* 0x0000e200ff067b82 */ /* 0x000ef00000000a00 */
[----:B0-2---:R-:W0:Y:S01]  /*09b0*/  LDC.64 R8, c[0x0][0x390] ;  /* 0x0000e400ff087b82 */ /* 0x005e220000000a00 */
[----:B-1----:R-:W-:-:S05]  /*09c0*/  IMAD.WIDE.U32 R4, R0, 0x4, R4 ;  /* 0x0000000400047825 */ /* 0x002fca00078e0004 */
[----:B------:R-:W2:Y:S01]  /*09d0*/  LDG.E R3, desc[UR12][R4.64] ;  /* 0x0000000c04037981 */ /* 0x000ea2000c1e1900 */
[----:B---3--:R-:W-:-:S05]  /*09e0*/  IMAD.WIDE.U32 R6, R0, 0x4, R6 ;  /* 0x0000000400067825 */ /* 0x008fca00078e0006 */
[----:B------:R-:W2:Y:S01]  /*09f0*/  LDG.E R10, desc[UR12][R6.64] ;  /* 0x0000000c060a7981 */ /* 0x000ea2000c1e1900 */
[----:B0-----:R-:W-:-:S04]  /*0a00*/  IMAD.WIDE.U32 R8, R0, 0x4, R8 ;  /* 0x0000000400087825 */ /* 0x001fc800078e0008 */
[----:B--2---:R-:W-:-:S05]  /*0a10*/  FADD R3, R3, R10 ;  /* 0x0000000a03037221 */ /* 0x004fca0000000000 */
        /* <DEDUP_REMOVED lines=9> */
[----:B------:R-:W2:Y:S04]  /*0ab0*/  LDG.E R10, desc[UR12][R4.64+0xc] ;  /* 0x00000c0c040a7981 */ /* 0x000ea8000c1e1900 */
[----:B------:R-:W2:Y:S01]  /*0ac0*/  LDG.E R15, desc[UR12][R6.64+0xc] ;  /* 0x00000c0c060f7981 */ /* 0x000ea2000c1e1900 */
[----:B------:R-:W-:Y:S01]  /*0ad0*/  IADD3 R0, PT, PT, R0, 0x4, RZ ;  /* 0x0000000400007810 */ /* 0x000fe20007ffe0ff */
[----:B--2---:R-:W-:-:S05]  /*0ae0*/  FADD R15, R10, R15 ;  /* 0x0000000f0a0f7221 */ /* 0x004fca0000000000 */
[----:B------:R1:W-:Y:S02]  /*0af0*/  STG.E desc[UR12][R8.64+0xc], R15 ;  /* 0x00000c0f08007986 */ /* 0x0003e4000c10190c */
.L_x_3:
[----:B------:R-:W-:Y:S05]  /*0b00*/  @!P1 EXIT ;  /* 0x000000000000994d */ /* 0x000fea0003800000 */
[----:B------:R-:W3:Y:S08]  /*0b10*/  LDC.64 R4, c[0x0][0x390] ;  /* 0x0000e400ff047b82 */ /* 0x000ef00000000a00 */
[----:B------:R-:W4:Y:S08]  /*0b20*/  LDC.64 R6, c[0x0][0x388] ;  /* 0x0000e200ff067b82 */ /* 0x000f300000000a00 */
[----:B012---:R-:W0:Y:S01]  /*0b30*/  LDC.64 R8, c[0x0][0x380] ;  /* 0x0000e000ff087b82 */ /* 0x007e220000000a00 */
[----:B---3--:R-:W-:-:S04]  /*0b40*/  IMAD.WIDE.U32 R4, R0, 0x4, R4 ;  /* 0x0000000400047825 */ /* 0x008fc800078e0004 */
[----:B------:R-:W-:Y:S01]  /*0b50*/  IMAD.MOV.U32 R10, RZ, RZ, R4 ;  /* 0x000000ffff0a7224 */ /* 0x000fe200078e0004 */
[----:B------:R-:W-:Y:S01]  /*0b60*/  MOV R13, R5 ;  /* 0x00000005000d7202 */ /* 0x000fe20000000f00 */
[----:B----4-:R-:W-:-:S05]  /*0b70*/  IMAD.WIDE.U32 R6, R0, 0x4, R6 ;  /* 0x0000000400067825 */ /* 0x010fca00078e0006 */
[----:B------:R-:W-:Y:S01]  /*0b80*/  MOV R11, R7 ;  /* 0x00000007000b7202 */ /* 0x000fe20000000f00 */
[----:B0-----:R-:W-:Y:S01]  /*0b90*/  IMAD.WIDE.U32 R8, R0, 0x4, R8 ;  /* 0x0000000400087825 */ /* 0x001fe200078e0008 */
[----:B------:R-:W-:-:S07]  /*0ba0*/  IADD3 R0, PT, PT, -R2, RZ, RZ ;  /* 0x000000ff02007210 */ /* 0x000fce0007ffe1ff */
.L_x_4:
[----:B0-----:R-:W-:Y:S01]  /*0bb0*/  IMAD.MOV.U32 R2, RZ, RZ, R8 ;  /* 0x000000ffff027224 */ /* 0x001fe200078e0008 */
[----:B------:R-:W-:Y:S02]  /*0bc0*/  MOV R5, R11 ;  /* 0x0000000b00057202 */ /* 0x000fe40000000f00 */
[----:B------:R-:W-:Y:S02]  /*0bd0*/  MOV R3, R9 ;  /* 0x0000000900037202 */ /* 0x000fe40000000f00 */
[----:B------:R-:W-:-:S03]  /*0be0*/  MOV R4, R6 ;  /* 0x0000000600047202 */ /* 0x000fc60000000f00 */
[----:B------:R0:W2:Y:S04]  /*0bf0*/  LDG.E R2, desc[UR12][R2.64] ;  /* 0x0000000c02027981 */ /* 0x0000a8000c1e1900 */
[----:B------:R-:W2:Y:S01]  /*0c00*/  LDG.E R5, desc[UR12][R4.64] ;  /* 0x0000000c04057981 */ /* 0x000ea2000c1e1900 */
[----:B------:R-:W-:Y:S02]  /*0c10*/  IADD3 R0, PT, PT, R0, 0x1, RZ ;  /* 0x0000000100007810 */ /* 0x000fe40007ffe0ff */
[----:B------:R-:W-:Y:S02]  /*0c20*/  IADD3 R6, P2, PT, R6, 0x4, RZ ;  /* 0x0000000406067810 */ /* 0x000fe40007f5e0ff */
[----:B------:R-:W-:Y:S01]  /*0c30*/  ISETP.NE.AND P0, PT, R0, RZ, PT ;  /* 0x000000ff0000720c */ /* 0x000fe20003f05270 */
[----:B0-----:R-:W-:Y:S01]  /*0c40*/  IMAD.MOV.U32 R3, RZ, RZ, R13 ;  /* 0x000000ffff037224 */ /* 0x001fe200078e000d */
[----:B------:R-:W-:-:S02]  /*0c50*/  IADD3 R8, P3, PT, R8, 0x4, RZ ;  /* 0x0000000408087810 */ /* 0x000fc40007f7e0ff */
[----:B------:R-:W-:Y:S02]  /*0c60*/  IADD3.X R11, PT, PT, RZ, R11, RZ, P2, !PT ;  /* 0x0000000bff0b7210 */ /* 0x000fe400017fe4ff */
[----:B------:R-:W-:Y:S01]  /*0c70*/  IADD3.X R9, PT, PT, RZ, R9, RZ, P3, !PT ;  /* 0x00000009ff097210 */ /* 0x000fe20001ffe4ff */
[----:B--2---:R-:W-:Y:S01]  /*0c80*/  FADD R7, R2, R5 ;  /* 0x0000000502077221 */ /* 0x004fe20000000000 */
[----:B------:R-:W-:Y:S02]  /*0c90*/  MOV R2, R10 ;  /* 0x0000000a00027202 */ /* 0x000fe40000000f00 */
[----:B------:R-:W-:-:S03]  /*0ca0*/  IADD3 R10, P1, PT, R10, 0x4, RZ ;  /* 0x000000040a0a7810 */ /* 0x000fc60007f3e0ff */
[----:B------:R0:W-:Y:S01]  /*0cb0*/  STG.E desc[UR12][R2.64], R7 ;  /* 0x0000000702007986 */ /* 0x0001e2000c10190c */
[----:B------:R-:W-:Y:S01]  /*0cc0*/  IADD3.X R13, PT, PT, RZ, R13, RZ, P1, !PT ;  /* 0x0000000dff0d7210 */ /* 0x000fe20000ffe4ff */
[----:B------:R-:W-:Y:S08]  /*0cd0*/  @P0 BRA `(.L_x_4) ;  /* 0xfffffffc00b40947 */ /* 0x000ff0000383ffff */
[----:B------:R-:W-:Y:S05]  /*0ce0*/  EXIT ;  /* 0x000000000000794d */ /* 0x000fea0003800000 */
.L_x_5:
[----:B------:R-:W-:-:S00]  /*0cf0*/  BRA `(.L_x_5) ;  /* 0xfffffffc00fc7947 */ /* 0x000fc0000383ffff */
[----:B------:R-:W-:-:S00]  /*0d00*/  NOP ;  /* 0x0000000000007918 */ /* 0x000fc00000000000 */
[----:B------:R-:W-:-:S00]  /*0d10*/  NOP ;  /* 0x0000000000007918 */ /* 0x000fc00000000000 */
[----:B------:R-:W-:-:S00]  /*0d20*/  NOP ;  /* 0x0000000000007918 */ /* 0x000fc00000000000 */
[----:B------:R-:W-:-:S00]  /*0d30*/  NOP ;  /* 0x0000000000007918 */ /* 0x000fc00000000000 */
[----:B------:R-:W-:-:S00]  /*0d40*/  NOP ;  /* 0x0000000000007918 */ /* 0x000fc00000000000 */
[----:B------:R-:W-:-:S00]  /*0d50*/  NOP ;  /* 0x0000000000007918 */ /* 0x000fc00000000000 */
[----:B------:R-:W-:-:S00]  /*0d60*/  NOP ;  /* 0x0000000000007918 */ /* 0x000fc00000000000 */
[----:B------:R-:W-:-:S00]  /*0d70*/  NOP ;  /* 0x0000000000007918 */ /* 0x000fc00000000000 */
.L_x_6:


//--------------------- .nv.shared.reserved.0     --------------------------
	.section	.nv.shared.reserved.0,"aw",@nobits
	.weak		__nv_reservedSMEM_offset_0_alias
	.size		__nv_reservedSMEM_offset_0_alias, 0, 64
	.other		__nv_reservedSMEM_offset_0_alias,@"STO_CUDA_RESERVED_SHARED STV_DEFAULT"
__nv_reservedSMEM_offset_0_alias:
	.zero		0
	.zero		64


//--------------------- .nv.constant0._Z11sumOnDevicePfS_S_i --------------------------
	.section	.nv.constant0._Z11sumOnDevicePfS_S_i,"a",@progbits
	.sectionflags	@""
	.align	4
.nv.constant0._Z11sumOnDevicePfS_S_i:
	.zero		924


//--------------------- SYMBOLS --------------------------

	.type		.nv.reservedSmem.offset0,@object
	.size		.nv.reservedSmem.offset0,0x4
